	.headerflags	@"EF_CUDA_TEXMODE_UNIFIED EF_CUDA_64BIT_ADDRESS EF_CUDA_ACCELERATORS EF_CUDA_SM90 EF_CUDA_VIRTUAL_SM(EF_CUDA_SM90)"
	.elftype	@"ET_EXEC"


//--------------------- .nv.info                  --------------------------
	.section	.nv.info,"",@"SHT_CUDA_INFO"
	.align	4


	//----- nvinfo : EIATTR_REGCOUNT
	.align		4
        /*0000*/ 	.byte	0x04, 0x2f
        /*0002*/ 	.short	(.L_3 - .L_2)
	.align		4
.L_2:
        /*0004*/ 	.word	index@(triton_poi_fused__native_batch_norm_legit_no_training_leaky_relu_4)
        /*0008*/ 	.word	0x00000010


	//----- nvinfo : EIATTR_MIN_STACK_SIZE
	.align		4
.L_3:
        /*000c*/ 	.byte	0x04, 0x12
        /*000e*/ 	.short	(.L_5 - .L_4)
	.align		4
.L_4:
        /*0010*/ 	.word	index@(triton_poi_fused__native_batch_norm_legit_no_training_leaky_relu_4)
        /*0014*/ 	.word	0x00000000


	//----- nvinfo : EIATTR_FRAME_SIZE
	.align		4
.L_5:
        /*0018*/ 	.byte	0x04, 0x11
        /*001a*/ 	.short	(.L_7 - .L_6)
	.align		4
.L_6:
        /*001c*/ 	.word	index@(triton_poi_fused__native_batch_norm_legit_no_training_leaky_relu_4)
        /*0020*/ 	.word	0x00000000


	//----- nvinfo : EIATTR_MIN_STACK_SIZE
	.align		4
.L_7:
        /*0024*/ 	.byte	0x04, 0x12
        /*0026*/ 	.short	(.L_9 - .L_8)
	.align		4
.L_8:
        /*0028*/ 	.word	index@(triton_poi_fused__native_batch_norm_legit_no_training_leaky_relu_4)
        /*002c*/ 	.word	0x00000000
.L_9:


//--------------------- .nv.info.triton_poi_fused__native_batch_norm_legit_no_training_leaky_relu_4 --------------------------
	.section	.nv.info.triton_poi_fused__native_batch_norm_legit_no_training_leaky_relu_4,"",@"SHT_CUDA_INFO"
	.sectionflags	@""
	.align	4


	//----- nvinfo : EIATTR_CUDA_API_VERSION
	.align		4
        /*0000*/ 	.byte	0x04, 0x37
        /*0002*/ 	.short	(.L_11 - .L_10)
.L_10:
        /*0004*/ 	.word	0x0000007c


	//----- nvinfo : EIATTR_KPARAM_INFO
	.align		4
.L_11:
        /*0008*/ 	.byte	0x04, 0x17
        /*000a*/ 	.short	(.L_13 - .L_12)
.L_12:
        /*000c*/ 	.word	0x00000000
        /*0010*/ 	.short	0x0006
        /*0012*/ 	.short	0x0030
        /*0014*/ 	.byte	0x00, 0xf0, 0x11, 0x00


	//----- nvinfo : EIATTR_KPARAM_INFO
	.align		4
.L_13:
        /*0018*/ 	.byte	0x04, 0x17
        /*001a*/ 	.short	(.L_15 - .L_14)
.L_14:
        /*001c*/ 	.word	0x00000000
        /*0020*/ 	.short	0x0005
        /*0022*/ 	.short	0x0028
        /*0024*/ 	.byte	0x00, 0xf4, 0x21, 0x00


	//----- nvinfo : EIATTR_KPARAM_INFO
	.align		4
.L_15:
        /*0028*/ 	.byte	0x04, 0x17
        /*002a*/ 	.short	(.L_17 - .L_16)
.L_16:
        /*002c*/ 	.word	0x00000000
        /*0030*/ 	.short	0x0004
        /*0032*/ 	.short	0x0020
        /*0034*/ 	.byte	0x00, 0xf4, 0x21, 0x00


	//----- nvinfo : EIATTR_KPARAM_INFO
	.align		4
.L_17:
        /*0038*/ 	.byte	0x04, 0x17
        /*003a*/ 	.short	(.L_19 - .L_18)
.L_18:
        /*003c*/ 	.word	0x00000000
        /*0040*/ 	.short	0x0003
        /*0042*/ 	.short	0x0018
        /*0044*/ 	.byte	0x00, 0xf4, 0x21, 0x00


	//----- nvinfo : EIATTR_KPARAM_INFO
	.align		4
.L_19:
        /*0048*/ 	.byte	0x04, 0x17
        /*004a*/ 	.short	(.L_21 - .L_20)
.L_20:
        /*004c*/ 	.word	0x00000000
        /*0050*/ 	.short	0x0002
        /*0052*/ 	.short	0x0010
        /*0054*/ 	.byte	0x00, 0xf4, 0x21, 0x00


	//----- nvinfo : EIATTR_KPARAM_INFO
	.align		4
.L_21:
        /*0058*/ 	.byte	0x04, 0x17
        /*005a*/ 	.short	(.L_23 - .L_22)
.L_22:
        /*005c*/ 	.word	0x00000000
        /*0060*/ 	.short	0x0001
        /*0062*/ 	.short	0x0008
        /*0064*/ 	.byte	0x00, 0xf4, 0x21, 0x00


	//----- nvinfo : EIATTR_KPARAM_INFO
	.align		4
.L_23:
        /*0068*/ 	.byte	0x04, 0x17
        /*006a*/ 	.short	(.L_25 - .L_24)
.L_24:
        /*006c*/ 	.word	0x00000000
        /*0070*/ 	.short	0x0000
        /*0072*/ 	.short	0x0000
        /*0074*/ 	.byte	0x00, 0xf4, 0x21, 0x00


	//----- nvinfo : EIATTR_SPARSE_MMA_MASK
	.align		4
.L_25:
        /*0078*/ 	.byte	0x03, 0x50
        /*007a*/ 	.short	0x0000


	//----- nvinfo : EIATTR_MAXREG_COUNT
	.align		4
        /*007c*/ 	.byte	0x03, 0x1b
        /*007e*/ 	.short	0x00ff


	//----- nvinfo : EIATTR_EXIT_INSTR_OFFSETS
	.align		4
        /*0080*/ 	.byte	0x04, 0x1c
        /*0082*/ 	.short	(.L_27 - .L_26)


	//   ....[0]....
.L_26:
        /*0084*/ 	.word	0x000002d0


	//----- nvinfo : EIATTR_REQNTID
	.align		4
.L_27:
        /*0088*/ 	.byte	0x04, 0x10
        /*008a*/ 	.short	(.L_29 - .L_28)
.L_28:
        /*008c*/ 	.word	0x00000080
        /*0090*/ 	.word	0x00000001
        /*0094*/ 	.word	0x00000001


	//----- nvinfo : EIATTR_CBANK_PARAM_SIZE
	.align		4
.L_29:
        /*0098*/ 	.byte	0x03, 0x19
        /*009a*/ 	.short	0x0034


	//----- nvinfo : EIATTR_PARAM_CBANK
	.align		4
        /*009c*/ 	.byte	0x04, 0x0a
        /*009e*/ 	.short	(.L_31 - .L_30)
	.align		4
.L_30:
        /*00a0*/ 	.word	index@(.nv.constant0.triton_poi_fused__native_batch_norm_legit_no_training_leaky_relu_4)
        /*00a4*/ 	.short	0x0210
        /*00a6*/ 	.short	0x0034


	//----- nvinfo : EIATTR_SW_WAR
	.align		4
.L_31:
        /*00a8*/ 	.byte	0x04, 0x36
        /*00aa*/ 	.short	(.L_33 - .L_32)
.L_32:
        /*00ac*/ 	.word	0x00000008
.L_33:


//--------------------- .nv.callgraph             --------------------------
	.section	.nv.callgraph,"",@"SHT_CUDA_CALLGRAPH"
	.align	4
	.sectionentsize	8
	.align		4
        /*0000*/ 	.word	0x00000000
	.align		4
        /*0004*/ 	.word	0xffffffff
	.align		4
        /*0008*/ 	.word	0x00000000
	.align		4
        /*000c*/ 	.word	0xfffffffe
	.align		4
        /*0010*/ 	.word	0x00000000
	.align		4
        /*0014*/ 	.word	0xfffffffd
	.align		4
        /*0018*/ 	.word	0x00000000
	.align		4
        /*001c*/ 	.word	0xfffffffc


//--------------------- .nv.constant4             --------------------------
	.section	.nv.constant4,"a",@progbits
	.align	8
	.align		8
.nv.constant4:
        /*0000*/ 	.dword	_$_str
	.align		8
        /*0008*/ 	.dword	_$_str_$_2


//--------------------- .text.triton_poi_fused__native_batch_norm_legit_no_training_leaky_relu_4 --------------------------
	.section	.text.triton_poi_fused__native_batch_norm_legit_no_training_leaky_relu_4,"ax",@progbits
	.align	128
        .global         triton_poi_fused__native_batch_norm_legit_no_training_leaky_relu_4
        .type           triton_poi_fused__native_batch_norm_legit_no_training_leaky_relu_4,@function
        .size           triton_poi_fused__native_batch_norm_legit_no_training_leaky_relu_4,(.L_x_1 - triton_poi_fused__native_batch_norm_legit_no_training_leaky_relu_4)
        .other          triton_poi_fused__native_batch_norm_legit_no_training_leaky_relu_4,@"STO_CUDA_ENTRY STV_DEFAULT"
triton_poi_fused__native_batch_norm_legit_no_training_leaky_relu_4:
.text.triton_poi_fused__native_batch_norm_legit_no_training_leaky_relu_4:
[----:B------:R-:W-:Y:S01]  /*0000*/  LDC R1, c[0x0][0x28] ;  /* 0x00000a00ff017b82 */ /* 0x000fe20000000800 */
[----:B------:R-:W1:Y:S07]  /*0010*/  S2R R0, SR_TID.X ;  /* 0x0000000000007919 */ /* 0x000e6e0000002100 */
[----:B------:R-:W2:Y:S01]  /*0020*/  LDC.64 R6, c[0x0][0x228] ;  /* 0x00008a00ff067b82 */ /* 0x000ea20000000a00 */
[----:B------:R-:W-:Y:S01]  /*0030*/  ULDC.64 UR4, c[0x0][0x208] ;  /* 0x0000820000047ab9 */ /* 0x000fe20000000a00 */
[----:B------:R-:W3:Y:S06]  /*0040*/  S2R R3, SR_CTAID.X ;  /* 0x0000000000037919 */ /* 0x000eec0000002500 */
[----:B------:R-:W4:Y:S08]  /*0050*/  LDC.64 R4, c[0x0][0x220] ;  /* 0x00008800ff047b82 */ /* 0x000f300000000a00 */
[----:B------:R-:W5:Y:S08]  /*0060*/  LDC.64 R8, c[0x0][0x230] ;  /* 0x00008c00ff087b82 */ /* 0x000f700000000a00 */
[----:B------:R-:W5:Y:S01]  /*0070*/  LDC.64 R10, c[0x0][0x238] ;  /* 0x00008e00ff0a7b82 */ /* 0x000f620000000a00 */
[----:B-1----:R-:W-:-:S02]  /*0080*/  LOP3.LUT R0, R0, 0x7f, RZ, 0xc0, !PT ;  /* 0x0000007f00007812 */ /* 0x002fc400078ec0ff */
[----:B---3--:R-:W-:Y:S02]  /*0090*/  SHF.R.S32.HI R2, RZ, 0x18, R3 ;  /* 0x00000018ff027819 */ /* 0x008fe40000011403 */
[----:B------:R-:W-:Y:S02]  /*00a0*/  LEA R0, R3, R0, 0x7 ;  /* 0x0000000003007211 */ /* 0x000fe400078e38ff */
[----:B------:R-:W-:-:S04]  /*00b0*/  SGXT R3, R2, 0x1 ;  /* 0x000000010203781a */ /* 0x000fc80000000200 */
[----:B------:R-:W-:-:S04]  /*00c0*/  LEA.HI R3, R3, R0, RZ, 0x4 ;  /* 0x0000000003037211 */ /* 0x000fc800078f20ff */
[----:B------:R-:W-:-:S04]  /*00d0*/  LOP3.LUT R3, R3, 0xfffffff0, RZ, 0xc0, !PT ;  /* 0xfffffff003037812 */ /* 0x000fc800078ec0ff */
[----:B------:R-:W-:Y:S02]  /*00e0*/  IADD3 R13, R0, -R3, RZ ;  /* 0x80000003000d7210 */ /* 0x000fe40007ffe0ff */
[----:B------:R-:W1:Y:S03]  /*00f0*/  LDC.64 R2, c[0x0][0x218] ;  /* 0x00008600ff027b82 */ /* 0x000e660000000a00 */
[----:B--2---:R-:W-:-:S06]  /*0100*/  IMAD.WIDE R6, R13, 0x4, R6 ;  /* 0x000000040d067825 */ /* 0x004fcc00078e0206 */
[----:B------:R-:W2:Y:S01]  /*0110*/  LDG.E.EL R6, desc[UR4][R6.64] ;  /* 0x0000000406067981 */ /* 0x000ea2000c2e1900 */
[----:B----4-:R-:W-:-:S04]  /*0120*/  IMAD.WIDE R4, R13, 0x4, R4 ;  /* 0x000000040d047825 */ /* 0x010fc800078e0204 */
[C---:B-----5:R-:W-:Y:S02]  /*0130*/  IMAD.WIDE R8, R13.reuse, 0x4, R8 ;  /* 0x000000040d087825 */ /* 0x060fe400078e0208 */
[----:B------:R3:W4:Y:S02]  /*0140*/  LDG.E.EL R5, desc[UR4][R4.64] ;  /* 0x0000000404057981 */ /* 0x000724000c2e1900 */
[----:B0-----:R-:W-:Y:S02]  /*0150*/  IMAD.WIDE R10, R13, 0x4, R10 ;  /* 0x000000040d0a7825 */ /* 0x001fe400078e020a */
[----:B------:R-:W5:Y:S02]  /*0160*/  LDG.E.EL R8, desc[UR4][R8.64] ;  /* 0x0000000408087981 */ /* 0x000f64000c2e1900 */
[----:B-1----:R-:W-:Y:S02]  /*0170*/  IMAD.WIDE R2, R0, 0x4, R2 ;  /* 0x0000000400027825 */ /* 0x002fe400078e0202 */
[----:B------:R-:W5:Y:S04]  /*0180*/  LDG.E.EL R11, desc[UR4][R10.64] ;  /* 0x000000040a0b7981 */ /* 0x000f68000c2e1900 */
[----:B------:R-:W4:Y:S01]  /*0190*/  LDG.E R2, desc[UR4][R2.64] ;  /* 0x0000000402027981 */ /* 0x000f22000c1e1900 */
[----:B---3--:R-:W-:Y:S01]  /*01a0*/  HFMA2.MMA R4, -RZ, RZ, 1.625, 0 ;  /* 0x3e800000ff047435 */ /* 0x008fe200000001ff */
[----:B--2---:R-:W-:-:S04]  /*01b0*/  FADD R6, R6, 9.9999997473787516356e-06 ;  /* 0x3727c5ac06067421 */ /* 0x004fc80000000000 */
[----:B------:R-:W0:Y:S02]  /*01c0*/  MUFU.SQRT R7, R6 ;  /* 0x0000000600077308 */ /* 0x000e240000002000 */
[C---:B0-----:R-:W-:Y:S02]  /*01d0*/  FSETP.GT.AND P0, PT, R7.reuse, 8.50705917302346158658e+37, PT ;  /* 0x7e8000000700780b */ /* 0x041fe40003f04000 */
[----:B------:R-:W-:-:S11]  /*01e0*/  FSETP.GEU.AND P1, PT, R7, 1.175494350822287508e-38, PT ;  /* 0x008000000700780b */ /* 0x000fd60003f2e000 */
[----:B------:R-:W-:-:S04]  /*01f0*/  @P0 FMUL R7, R7, 0.25 ;  /* 0x3e80000007070820 */ /* 0x000fc80000400000 */
[----:B------:R-:W-:-:S06]  /*0200*/  @!P1 FMUL R7, R7, 16777216 ;  /* 0x4b80000007079820 */ /* 0x000fcc0000400000 */
[----:B------:R-:W0:Y:S01]  /*0210*/  MUFU.RCP R7, R7 ;  /* 0x0000000700077308 */ /* 0x000e220000001000 */
[----:B------:R-:W-:Y:S01]  /*0220*/  FSEL R4, R4, 1, P0 ;  /* 0x3f80000004047808 */ /* 0x000fe20000000000 */
[----:B----4-:R-:W-:Y:S02]  /*0230*/  FADD R5, R2, -R5 ;  /* 0x8000000502057221 */ /* 0x010fe40000000000 */
[----:B------:R-:W1:Y:S02]  /*0240*/  LDC.64 R2, c[0x0][0x210] ;  /* 0x00008400ff027b82 */ /* 0x000e640000000a00 */
[----:B------:R-:W-:-:S04]  /*0250*/  @!P1 FMUL R4, R4, 16777216 ;  /* 0x4b80000004049820 */ /* 0x000fc80000400000 */
[----:B0-----:R-:W-:-:S04]  /*0260*/  FMUL R4, R7, R4 ;  /* 0x0000000407047220 */ /* 0x001fc80000400000 */
[----:B------:R-:W-:-:S04]  /*0270*/  FMUL R4, R5, R4 ;  /* 0x0000000405047220 */ /* 0x000fc80000400000 */
[----:B-----5:R-:W-:-:S05]  /*0280*/  FFMA R11, R8, R4, R11 ;  /* 0x00000004080b7223 */ /* 0x020fca000000000b */
[----:B------:R-:W-:Y:S01]  /*0290*/  FSETP.GT.AND P0, PT, R11, RZ, PT ;  /* 0x000000ff0b00720b */ /* 0x000fe20003f04000 */
[----:B-1----:R-:W-:-:S12]  /*02a0*/  IMAD.WIDE R2, R0, 0x4, R2 ;  /* 0x0000000400027825 */ /* 0x002fd800078e0202 */
[----:B------:R-:W-:-:S05]  /*02b0*/  @!P0 FMUL R11, R11, 0.10000000149011611938 ;  /* 0x3dcccccd0b0b8820 */ /* 0x000fca0000400000 */
[----:B------:R-:W-:Y:S01]  /*02c0*/  STG.E desc[UR4][R2.64], R11 ;  /* 0x0000000b02007986 */ /* 0x000fe2000c101904 */
[----:B------:R-:W-:Y:S05]  /*02d0*/  EXIT ;  /* 0x000000000000794d */ /* 0x000fea0003800000 */
.L_x_0:
[----:B------:R-:W-:-:S00]  /*02e0*/  BRA `(.L_x_0) ;  /* 0xfffffffc00fc7947 */ /* 0x000fc0000383ffff */
[----:B------:R-:W-:-:S00]  /*02f0*/  NOP ;  /* 0x0000000000007918 */ /* 0x000fc00000000000 */
        /* <DEDUP_REMOVED lines=8> */
.L_x_1:


//--------------------- .nv.global.init           --------------------------
	.section	.nv.global.init,"aw",@progbits
.nv.global.init:
	.type		_$_str,@object
	.size		_$_str,(_$_str_$_2 - _$_str)
_$_str:
        /*0000*/ 	.byte	0x5f, 0x5f, 0x43, 0x55, 0x44, 0x41, 0x5f, 0x46, 0x54, 0x5a, 0x00
	.type		_$_str_$_2,@object
	.size		_$_str_$_2,(.L_1 - _$_str_$_2)
_$_str_$_2:
        /*000b*/ 	.byte	0x5f, 0x5f, 0x43, 0x55, 0x44, 0x41, 0x5f, 0x50, 0x52, 0x45, 0x43, 0x5f, 0x53, 0x51, 0x52, 0x54
        /*001b*/ 	.byte	0x00
.L_1:


//--------------------- .nv.constant0.triton_poi_fused__native_batch_norm_legit_no_training_leaky_relu_4 --------------------------
	.section	.nv.constant0.triton_poi_fused__native_batch_norm_legit_no_training_leaky_relu_4,"a",@progbits
	.sectionflags	@""
	.align	4
.nv.constant0.triton_poi_fused__native_batch_norm_legit_no_training_leaky_relu_4:
	.zero		580
